	.headerflags	@"EF_CUDA_TEXMODE_UNIFIED EF_CUDA_64BIT_ADDRESS EF_CUDA_ACCELERATORS EF_CUDA_SM90 EF_CUDA_VIRTUAL_SM(EF_CUDA_SM90)"
	.elftype	@"ET_EXEC"


//--------------------- .nv.info                  --------------------------
	.section	.nv.info,"",@"SHT_CUDA_INFO"
	.align	4


	//----- nvinfo : EIATTR_REGCOUNT
	.align		4
        /*0000*/ 	.byte	0x04, 0x2f
        /*0002*/ 	.short	(.L_1 - .L_0)
	.align		4
.L_0:
        /*0004*/ 	.word	index@(triton_poi_fused__unsafe_index_convolution_leaky_relu_14)
        /*0008*/ 	.word	0x00000018


	//----- nvinfo : EIATTR_MIN_STACK_SIZE
	.align		4
.L_1:
        /*000c*/ 	.byte	0x04, 0x12
        /*000e*/ 	.short	(.L_3 - .L_2)
	.align		4
.L_2:
        /*0010*/ 	.word	index@(triton_poi_fused__unsafe_index_convolution_leaky_relu_14)
        /*0014*/ 	.word	0x00000000


	//----- nvinfo : EIATTR_FRAME_SIZE
	.align		4
.L_3:
        /*0018*/ 	.byte	0x04, 0x11
        /*001a*/ 	.short	(.L_5 - .L_4)
	.align		4
.L_4:
        /*001c*/ 	.word	index@(triton_poi_fused__unsafe_index_convolution_leaky_relu_14)
        /*0020*/ 	.word	0x00000000


	//----- nvinfo : EIATTR_MIN_STACK_SIZE
	.align		4
.L_5:
        /*0024*/ 	.byte	0x04, 0x12
        /*0026*/ 	.short	(.L_7 - .L_6)
	.align		4
.L_6:
        /*0028*/ 	.word	index@(triton_poi_fused__unsafe_index_convolution_leaky_relu_14)
        /*002c*/ 	.word	0x00000000
.L_7:


//--------------------- .nv.info.triton_poi_fused__unsafe_index_convolution_leaky_relu_14 --------------------------
	.section	.nv.info.triton_poi_fused__unsafe_index_convolution_leaky_relu_14,"",@"SHT_CUDA_INFO"
	.sectionflags	@""
	.align	4


	//----- nvinfo : EIATTR_CUDA_API_VERSION
	.align		4
        /*0000*/ 	.byte	0x04, 0x37
        /*0002*/ 	.short	(.L_9 - .L_8)
.L_8:
        /*0004*/ 	.word	0x0000007c


	//----- nvinfo : EIATTR_KPARAM_INFO
	.align		4
.L_9:
        /*0008*/ 	.byte	0x04, 0x17
        /*000a*/ 	.short	(.L_11 - .L_10)
.L_10:
        /*000c*/ 	.word	0x00000000
        /*0010*/ 	.short	0x0004
        /*0012*/ 	.short	0x0020
        /*0014*/ 	.byte	0x00, 0xf0, 0x11, 0x00


	//----- nvinfo : EIATTR_KPARAM_INFO
	.align		4
.L_11:
        /*0018*/ 	.byte	0x04, 0x17
        /*001a*/ 	.short	(.L_13 - .L_12)
.L_12:
        /*001c*/ 	.word	0x00000000
        /*0020*/ 	.short	0x0003
        /*0022*/ 	.short	0x0018
        /*0024*/ 	.byte	0x00, 0xf4, 0x21, 0x00


	//----- nvinfo : EIATTR_KPARAM_INFO
	.align		4
.L_13:
        /*0028*/ 	.byte	0x04, 0x17
        /*002a*/ 	.short	(.L_15 - .L_14)
.L_14:
        /*002c*/ 	.word	0x00000000
        /*0030*/ 	.short	0x0002
        /*0032*/ 	.short	0x0010
        /*0034*/ 	.byte	0x00, 0xf4, 0x21, 0x00


	//----- nvinfo : EIATTR_KPARAM_INFO
	.align		4
.L_15:
        /*0038*/ 	.byte	0x04, 0x17
        /*003a*/ 	.short	(.L_17 - .L_16)
.L_16:
        /*003c*/ 	.word	0x00000000
        /*0040*/ 	.short	0x0001
        /*0042*/ 	.short	0x0008
        /*0044*/ 	.byte	0x00, 0xf4, 0x21, 0x00


	//----- nvinfo : EIATTR_KPARAM_INFO
	.align		4
.L_17:
        /*0048*/ 	.byte	0x04, 0x17
        /*004a*/ 	.short	(.L_19 - .L_18)
.L_18:
        /*004c*/ 	.word	0x00000000
        /*0050*/ 	.short	0x0000
        /*0052*/ 	.short	0x0000
        /*0054*/ 	.byte	0x00, 0xf4, 0x21, 0x00


	//----- nvinfo : EIATTR_SPARSE_MMA_MASK
	.align		4
.L_19:
        /*0058*/ 	.byte	0x03, 0x50
        /*005a*/ 	.short	0x0000


	//----- nvinfo : EIATTR_MAXREG_COUNT
	.align		4
        /*005c*/ 	.byte	0x03, 0x1b
        /*005e*/ 	.short	0x00ff


	//----- nvinfo : EIATTR_EXIT_INSTR_OFFSETS
	.align		4
        /*0060*/ 	.byte	0x04, 0x1c
        /*0062*/ 	.short	(.L_21 - .L_20)


	//   ....[0]....
.L_20:
        /*0064*/ 	.word	0x000005b0


	//----- nvinfo : EIATTR_REQNTID
	.align		4
.L_21:
        /*0068*/ 	.byte	0x04, 0x10
        /*006a*/ 	.short	(.L_23 - .L_22)
.L_22:
        /*006c*/ 	.word	0x00000080
        /*0070*/ 	.word	0x00000001
        /*0074*/ 	.word	0x00000001


	//----- nvinfo : EIATTR_CBANK_PARAM_SIZE
	.align		4
.L_23:
        /*0078*/ 	.byte	0x03, 0x19
        /*007a*/ 	.short	0x0024


	//----- nvinfo : EIATTR_PARAM_CBANK
	.align		4
        /*007c*/ 	.byte	0x04, 0x0a
        /*007e*/ 	.short	(.L_25 - .L_24)
	.align		4
.L_24:
        /*0080*/ 	.word	index@(.nv.constant0.triton_poi_fused__unsafe_index_convolution_leaky_relu_14)
        /*0084*/ 	.short	0x0210
        /*0086*/ 	.short	0x0024


	//----- nvinfo : EIATTR_SW_WAR
	.align		4
.L_25:
        /*0088*/ 	.byte	0x04, 0x36
        /*008a*/ 	.short	(.L_27 - .L_26)
.L_26:
        /*008c*/ 	.word	0x00000008
.L_27:


//--------------------- .nv.callgraph             --------------------------
	.section	.nv.callgraph,"",@"SHT_CUDA_CALLGRAPH"
	.align	4
	.sectionentsize	8
	.align		4
        /*0000*/ 	.word	0x00000000
	.align		4
        /*0004*/ 	.word	0xffffffff
	.align		4
        /*0008*/ 	.word	0x00000000
	.align		4
        /*000c*/ 	.word	0xfffffffe
	.align		4
        /*0010*/ 	.word	0x00000000
	.align		4
        /*0014*/ 	.word	0xfffffffd
	.align		4
        /*0018*/ 	.word	0x00000000
	.align		4
        /*001c*/ 	.word	0xfffffffc


//--------------------- .text.triton_poi_fused__unsafe_index_convolution_leaky_relu_14 --------------------------
	.section	.text.triton_poi_fused__unsafe_index_convolution_leaky_relu_14,"ax",@progbits
	.align	128
        .global         triton_poi_fused__unsafe_index_convolution_leaky_relu_14
        .type           triton_poi_fused__unsafe_index_convolution_leaky_relu_14,@function
        .size           triton_poi_fused__unsafe_index_convolution_leaky_relu_14,(.L_x_1 - triton_poi_fused__unsafe_index_convolution_leaky_relu_14)
        .other          triton_poi_fused__unsafe_index_convolution_leaky_relu_14,@"STO_CUDA_ENTRY STV_DEFAULT"
triton_poi_fused__unsafe_index_convolution_leaky_relu_14:
.text.triton_poi_fused__unsafe_index_convolution_leaky_relu_14:
[----:B------:R-:W-:Y:S01]  /*0000*/  LDC R1, c[0x0][0x28] ;  /* 0x00000a00ff017b82 */ /* 0x000fe20000000800 */
[----:B------:R-:W1:Y:S07]  /*0010*/  S2R R0, SR_TID.X ;  /* 0x0000000000007919 */ /* 0x000e6e0000002100 */
[----:B------:R-:W2:Y:S01]  /*0020*/  LDC.64 R2, c[0x0][0x210] ;  /* 0x00008400ff027b82 */ /* 0x000ea20000000a00 */
[----:B------:R-:W-:Y:S01]  /*0030*/  ULDC.64 UR4, c[0x0][0x208] ;  /* 0x0000820000047ab9 */ /* 0x000fe20000000a00 */
[----:B------:R-:W-:Y:S01]  /*0040*/  ULDC.64 UR6, c[0x0][0x218] ;  /* 0x0000860000067ab9 */ /* 0x000fe20000000a00 */
[----:B------:R-:W3:Y:S01]  /*0050*/  S2R R9, SR_CTAID.X ;  /* 0x0000000000097919 */ /* 0x000ee20000002500 */
[----:B-1----:R-:W-:Y:S01]  /*0060*/  IMAD.SHL.U32 R0, R0, 0x4, RZ ;  /* 0x0000000400007824 */ /* 0x002fe200078e00ff */
[----:B---3--:R-:W-:-:S04]  /*0070*/  SHF.R.S32.HI R13, RZ, 0x16, R9 ;  /* 0x00000016ff0d7819 */ /* 0x008fc80000011409 */
[----:B------:R-:W-:Y:S02]  /*0080*/  LOP3.LUT R0, R0, 0x1fc, RZ, 0xc0, !PT ;  /* 0x000001fc00007812 */ /* 0x000fe400078ec0ff */
[----:B------:R-:W-:-:S03]  /*0090*/  SGXT R13, R13, 0x1 ;  /* 0x000000010d0d781a */ /* 0x000fc60000000200 */
[----:B------:R-:W-:-:S05]  /*00a0*/  IMAD R0, R9, 0x200, R0 ;  /* 0x0000020009007824 */ /* 0x000fca00078e0200 */
[----:B------:R-:W-:-:S04]  /*00b0*/  SHF.R.S32.HI R5, RZ, 0x1f, R0 ;  /* 0x0000001fff057819 */ /* 0x000fc80000011400 */
[----:B------:R-:W-:-:S04]  /*00c0*/  LEA.HI R5, R5, R0, RZ, 0x4 ;  /* 0x0000000005057211 */ /* 0x000fc800078f20ff */
[----:B------:R-:W-:Y:S02]  /*00d0*/  SHF.R.S32.HI R4, RZ, 0x4, R5 ;  /* 0x00000004ff047819 */ /* 0x000fe40000011405 */
[----:B------:R-:W-:Y:S02]  /*00e0*/  LOP3.LUT R5, R5, 0xfffffff0, RZ, 0xc0, !PT ;  /* 0xfffffff005057812 */ /* 0x000fe400078ec0ff */
[----:B------:R-:W-:-:S04]  /*00f0*/  LEA.HI R6, R4, R4, RZ, 0x4 ;  /* 0x0000000404067211 */ /* 0x000fc800078f20ff */
[----:B------:R-:W-:-:S05]  /*0100*/  LOP3.LUT R7, R6, 0xfffffff0, RZ, 0xc0, !PT ;  /* 0xfffffff006077812 */ /* 0x000fca00078ec0ff */
[----:B------:R-:W-:Y:S02]  /*0110*/  IMAD.IADD R7, R4, 0x1, -R7 ;  /* 0x0000000104077824 */ /* 0x000fe400078e0a07 */
[----:B------:R-:W-:Y:S02]  /*0120*/  VIADD R4, R0, 0x2 ;  /* 0x0000000200047836 */ /* 0x000fe40000000000 */
[----:B--2---:R-:W-:-:S03]  /*0130*/  IMAD.WIDE R14, R7, 0x8, R2 ;  /* 0x00000008070e7825 */ /* 0x004fc600078e0202 */
[----:B------:R-:W-:Y:S01]  /*0140*/  LEA.HI R6, R13, R4, RZ, 0x4 ;  /* 0x000000040d067211 */ /* 0x000fe200078f20ff */
[----:B------:R-:W-:Y:S02]  /*0150*/  IMAD.IADD R5, R0, 0x1, -R5 ;  /* 0x0000000100057824 */ /* 0x000fe400078e0a05 */
[----:B------:R-:W2:Y:S02]  /*0160*/  LDG.E.EL.64 R14, desc[UR4][R14.64] ;  /* 0x000000040e0e7981 */ /* 0x000ea4000c2e1b00 */
[----:B------:R-:W-:Y:S01]  /*0170*/  IMAD.WIDE R8, R5, 0x8, R2 ;  /* 0x0000000805087825 */ /* 0x000fe200078e0202 */
[----:B------:R-:W-:-:S05]  /*0180*/  LOP3.LUT R5, R6, 0xfffffff0, RZ, 0xc0, !PT ;  /* 0xfffffff006057812 */ /* 0x000fca00078ec0ff */
[----:B------:R-:W-:Y:S01]  /*0190*/  IMAD.IADD R5, R4, 0x1, -R5 ;  /* 0x0000000104057824 */ /* 0x000fe200078e0a05 */
[----:B------:R-:W3:Y:S03]  /*01a0*/  LDG.E.EL.128 R8, desc[UR4][R8.64] ;  /* 0x0000000408087981 */ /* 0x000ee6000c2e1d00 */
[----:B------:R-:W-:-:S06]  /*01b0*/  IMAD.WIDE R4, R5, 0x8, R2 ;  /* 0x0000000805047825 */ /* 0x000fcc00078e0202 */
[----:B------:R-:W4:Y:S01]  /*01c0*/  LDG.E.EL.128 R4, desc[UR4][R4.64] ;  /* 0x0000000404047981 */ /* 0x000f22000c2e1d00 */
[----:B------:R-:W-:-:S04]  /*01d0*/  LEA.HI R13, R13, R0, RZ, 0x8 ;  /* 0x000000000d0d7211 */ /* 0x000fc800078f40ff */
[----:B------:R-:W-:Y:S02]  /*01e0*/  SHF.R.S32.HI R13, RZ, 0x8, R13 ;  /* 0x00000008ff0d7819 */ /* 0x000fe4000001140d */
[----:B--2---:R-:W-:-:S04]  /*01f0*/  SHF.R.U32.HI R3, RZ, 0x1c, R15 ;  /* 0x0000001cff037819 */ /* 0x004fc8000001160f */
[----:B------:R-:W-:-:S04]  /*0200*/  LOP3.LUT R3, R3, 0x8, RZ, 0xc0, !PT ;  /* 0x0000000803037812 */ /* 0x000fc800078ec0ff */
[----:B------:R-:W-:Y:S02]  /*0210*/  IADD3 R14, P0, R14, R3, RZ ;  /* 0x000000030e0e7210 */ /* 0x000fe40007f1e0ff */
[C---:B---3--:R-:W-:Y:S02]  /*0220*/  LEA R2, P1, R8.reuse, UR6, 0x2 ;  /* 0x0000000608027c11 */ /* 0x048fe4000f8210ff */
[----:B------:R-:W-:Y:S01]  /*0230*/  SHF.R.U32.HI R17, RZ, 0x1a, R9 ;  /* 0x0000001aff117819 */ /* 0x000fe20000011609 */
[----:B------:R-:W-:Y:S01]  /*0240*/  IMAD.X R19, RZ, RZ, R15, P0 ;  /* 0x000000ffff137224 */ /* 0x000fe200000e060f */
[----:B------:R-:W-:Y:S02]  /*0250*/  SHF.R.U32.HI R15, RZ, 0x1a, R11 ;  /* 0x0000001aff0f7819 */ /* 0x000fe4000001160b */
[----:B------:R-:W-:Y:S02]  /*0260*/  LEA.HI.X R3, R8, UR7, R9, 0x2, P1 ;  /* 0x0000000708037c11 */ /* 0x000fe400088f1409 */
[C---:B------:R-:W-:Y:S01]  /*0270*/  SHF.L.U64.HI R12, R14.reuse, 0x5, R19 ;  /* 0x000000050e0c7819 */ /* 0x040fe20000010213 */
[----:B------:R-:W-:Y:S01]  /*0280*/  IMAD.SHL.U32 R14, R14, 0x20, RZ ;  /* 0x000000200e0e7824 */ /* 0x000fe200078e00ff */
[----:B------:R-:W-:Y:S01]  /*0290*/  LEA R16, P0, R10, UR6, 0x2 ;  /* 0x000000060a107c11 */ /* 0x000fe2000f8010ff */
[----:B------:R-:W1:Y:S01]  /*02a0*/  LDC.64 R8, c[0x0][0x220] ;  /* 0x00008800ff087b82 */ /* 0x000e620000000a00 */
[----:B------:R-:W-:-:S02]  /*02b0*/  LOP3.LUT R15, R15, 0x20, RZ, 0xc0, !PT ;  /* 0x000000200f0f7812 */ /* 0x000fc400078ec0ff */
[----:B----4-:R-:W-:Y:S02]  /*02c0*/  LEA R18, P4, R4, UR6, 0x2 ;  /* 0x0000000604127c11 */ /* 0x010fe4000f8810ff */
[----:B------:R-:W-:Y:S02]  /*02d0*/  LEA.HI.X R11, R10, UR7, R11, 0x2, P0 ;  /* 0x000000070a0b7c11 */ /* 0x000fe400080f140b */
[----:B------:R-:W-:Y:S02]  /*02e0*/  LOP3.LUT R17, R17, 0x20, RZ, 0xc0, !PT ;  /* 0x0000002011117812 */ /* 0x000fe400078ec0ff */
[----:B------:R-:W-:Y:S02]  /*02f0*/  IADD3 R10, P2, P3, R14, R16, R15 ;  /* 0x000000100e0a7210 */ /* 0x000fe40007b5e00f */
[--C-:B------:R-:W-:Y:S02]  /*0300*/  LEA.HI.X R21, R4, UR7, R5.reuse, 0x2, P4 ;  /* 0x0000000704157c11 */ /* 0x100fe4000a0f1405 */
[----:B------:R-:W-:-:S02]  /*0310*/  SHF.R.U32.HI R19, RZ, 0x1a, R5 ;  /* 0x0000001aff137819 */ /* 0x000fc40000011605 */
[----:B------:R-:W-:Y:S02]  /*0320*/  LEA R15, P4, R6, UR6, 0x2 ;  /* 0x00000006060f7c11 */ /* 0x000fe4000f8810ff */
[----:B------:R-:W-:Y:S02]  /*0330*/  SHF.R.U32.HI R5, RZ, 0x1a, R7 ;  /* 0x0000001aff057819 */ /* 0x000fe40000011607 */
[----:B------:R-:W-:Y:S02]  /*0340*/  IADD3 R2, P0, P1, R14, R2, R17 ;  /* 0x000000020e027210 */ /* 0x000fe4000791e011 */
[----:B------:R-:W-:Y:S02]  /*0350*/  LEA.HI R4, R13, R13, RZ, 0x6 ;  /* 0x0000000d0d047211 */ /* 0x000fe400078f30ff */
[----:B------:R-:W-:Y:S02]  /*0360*/  LEA.HI.X R17, R6, UR7, R7, 0x2, P4 ;  /* 0x0000000706117c11 */ /* 0x000fe4000a0f1407 */
[----:B------:R-:W-:-:S02]  /*0370*/  LOP3.LUT R19, R19, 0x20, RZ, 0xc0, !PT ;  /* 0x0000002013137812 */ /* 0x000fc400078ec0ff */
[----:B------:R-:W-:Y:S02]  /*0380*/  LOP3.LUT R7, R5, 0x20, RZ, 0xc0, !PT ;  /* 0x0000002005077812 */ /* 0x000fe400078ec0ff */
[----:B------:R-:W-:Y:S02]  /*0390*/  LOP3.LUT R16, R4, 0xffffffc0, RZ, 0xc0, !PT ;  /* 0xffffffc004107812 */ /* 0x000fe400078ec0ff */
[----:B------:R-:W-:Y:S02]  /*03a0*/  IADD3.X R3, R12, R3, RZ, P0, P1 ;  /* 0x000000030c037210 */ /* 0x000fe400007e24ff */
[C---:B------:R-:W-:Y:S02]  /*03b0*/  IADD3 R4, P4, P5, R14.reuse, R18, R19 ;  /* 0x000000120e047210 */ /* 0x040fe40007d9e013 */
[----:B------:R-:W-:Y:S01]  /*03c0*/  IADD3 R6, P0, P1, R14, R15, R7 ;  /* 0x0000000f0e067210 */ /* 0x000fe2000791e007 */
[C---:B------:R-:W-:Y:S01]  /*03d0*/  IMAD.IADD R15, R13.reuse, 0x1, -R16 ;  /* 0x000000010d0f7824 */ /* 0x040fe200078e0a10 */
[C---:B------:R-:W-:Y:S01]  /*03e0*/  IADD3.X R11, R12.reuse, R11, RZ, P2, P3 ;  /* 0x0000000b0c0b7210 */ /* 0x040fe200017e64ff */
[----:B------:R-:W-:Y:S01]  /*03f0*/  IMAD.SHL.U32 R13, R13, 0x40, RZ ;  /* 0x000000400d0d7824 */ /* 0x000fe200078e00ff */
[C---:B------:R-:W-:Y:S01]  /*0400*/  IADD3.X R5, R12.reuse, R21, RZ, P4, P5 ;  /* 0x000000150c057210 */ /* 0x040fe200027ea4ff */
[----:B-1----:R-:W-:Y:S01]  /*0410*/  IMAD.WIDE R8, R15, 0x4, R8 ;  /* 0x000000040f087825 */ /* 0x002fe200078e0208 */
[----:B------:R-:W-:-:S03]  /*0420*/  IADD3.X R7, R12, R17, RZ, P0, P1 ;  /* 0x000000110c077210 */ /* 0x000fc600007e24ff */
[C---:B------:R-:W-:Y:S02]  /*0430*/  IMAD.WIDE R10, R13.reuse, 0x4, R10 ;  /* 0x000000040d0a7825 */ /* 0x040fe400078e020a */
[----:B------:R-:W2:Y:S02]  /*0440*/  LDG.E.EL R8, desc[UR4][R8.64] ;  /* 0x0000000408087981 */ /* 0x000ea4000c2e1900 */
[C---:B------:R-:W-:Y:S02]  /*0450*/  IMAD.WIDE R4, R13.reuse, 0x4, R4 ;  /* 0x000000040d047825 */ /* 0x040fe400078e0204 */
[----:B------:R-:W2:Y:S02]  /*0460*/  LDG.E.EL R11, desc[UR4][R10.64] ;  /* 0x000000040a0b7981 */ /* 0x000ea4000c2e1900 */
[C---:B------:R-:W-:Y:S02]  /*0470*/  IMAD.WIDE R6, R13.reuse, 0x4, R6 ;  /* 0x000000040d067825 */ /* 0x040fe400078e0206 */
[----:B------:R-:W3:Y:S02]  /*0480*/  LDG.E.EL R5, desc[UR4][R4.64] ;  /* 0x0000000404057981 */ /* 0x000ee4000c2e1900 */
[----:B------:R-:W-:-:S02]  /*0490*/  IMAD.WIDE R2, R13, 0x4, R2 ;  /* 0x000000040d027825 */ /* 0x000fc400078e0202 */
[----:B------:R-:W4:Y:S01]  /*04a0*/  LDG.E.EL R7, desc[UR4][R6.64] ;  /* 0x0000000406077981 */ /* 0x000f22000c2e1900 */
[----:B------:R-:W1:Y:S03]  /*04b0*/  LDC.64 R12, c[0x0][0x228] ;  /* 0x00008a00ff0c7b82 */ /* 0x000e660000000a00 */
[----:B------:R-:W5:Y:S01]  /*04c0*/  LDG.E.EL R3, desc[UR4][R2.64] ;  /* 0x0000000402037981 */ /* 0x000f62000c2e1900 */
[----:B-1----:R-:W-:Y:S01]  /*04d0*/  IMAD.WIDE R12, R0, 0x4, R12 ;  /* 0x00000004000c7825 */ /* 0x002fe200078e020c */
[C---:B--2---:R-:W-:Y:S02]  /*04e0*/  FSETP.GT.AND P2, PT, R8.reuse, -R11, PT ;  /* 0x8000000b0800720b */ /* 0x044fe40003f44000 */
[C---:B---3--:R-:W-:Y:S02]  /*04f0*/  FSETP.GT.AND P1, PT, R8.reuse, -R5, PT ;  /* 0x800000050800720b */ /* 0x048fe40003f24000 */
[----:B----4-:R-:W-:-:S02]  /*0500*/  FSETP.GT.AND P0, PT, R8, -R7, PT ;  /* 0x800000070800720b */ /* 0x010fc40003f04000 */
[C---:B-----5:R-:W-:Y:S01]  /*0510*/  FSETP.GT.AND P3, PT, R8.reuse, -R3, PT ;  /* 0x800000030800720b */ /* 0x060fe20003f64000 */
[C---:B------:R-:W-:Y:S01]  /*0520*/  FADD R17, R8.reuse, R11 ;  /* 0x0000000b08117221 */ /* 0x040fe20000000000 */
[C---:B------:R-:W-:Y:S01]  /*0530*/  FADD R18, R8.reuse, R5 ;  /* 0x0000000508127221 */ /* 0x040fe20000000000 */
[C---:B------:R-:W-:Y:S01]  /*0540*/  FADD R19, R8.reuse, R7 ;  /* 0x0000000708137221 */ /* 0x040fe20000000000 */
[----:B------:R-:W-:-:S03]  /*0550*/  FADD R16, R8, R3 ;  /* 0x0000000308107221 */ /* 0x000fc60000000000 */
[----:B------:R-:W-:Y:S02]  /*0560*/  @!P2 FMUL R17, R17, 0.20000000298023223877 ;  /* 0x3e4ccccd1111a820 */ /* 0x000fe40000400000 */
[----:B------:R-:W-:Y:S02]  /*0570*/  @!P1 FMUL R18, R18, 0.20000000298023223877 ;  /* 0x3e4ccccd12129820 */ /* 0x000fe40000400000 */
[----:B------:R-:W-:Y:S02]  /*0580*/  @!P0 FMUL R19, R19, 0.20000000298023223877 ;  /* 0x3e4ccccd13138820 */ /* 0x000fe40000400000 */
[----:B------:R-:W-:-:S05]  /*0590*/  @!P3 FMUL R16, R16, 0.20000000298023223877 ;  /* 0x3e4ccccd1010b820 */ /* 0x000fca0000400000 */
[----:B------:R-:W-:Y:S01]  /*05a0*/  STG.E.128 desc[UR4][R12.64], R16 ;  /* 0x000000100c007986 */ /* 0x000fe2000c101d04 */
[----:B------:R-:W-:Y:S05]  /*05b0*/  EXIT ;  /* 0x000000000000794d */ /* 0x000fea0003800000 */
.L_x_0:
[----:B------:R-:W-:-:S00]  /*05c0*/  BRA `(.L_x_0) ;  /* 0xfffffffc00fc7947 */ /* 0x000fc0000383ffff */
[----:B------:R-:W-:-:S00]  /*05d0*/  NOP ;  /* 0x0000000000007918 */ /* 0x000fc00000000000 */
        /* <DEDUP_REMOVED lines=10> */
.L_x_1:


//--------------------- .nv.constant0.triton_poi_fused__unsafe_index_convolution_leaky_relu_14 --------------------------
	.section	.nv.constant0.triton_poi_fused__unsafe_index_convolution_leaky_relu_14,"a",@progbits
	.sectionflags	@""
	.align	4
.nv.constant0.triton_poi_fused__unsafe_index_convolution_leaky_relu_14:
	.zero		564
